//
// Generated by NVIDIA NVVM Compiler
//
// Compiler Build ID: CL-36424714
// Cuda compilation tools, release 13.0, V13.0.88
// Based on NVVM 20.0.0
//

.version 9.0
.target sm_100
.address_size 64

	// .globl	_Z8getmaxcuPjji
.extern .shared .align 16 .b8 sdata[];

.visible .entry _Z8getmaxcuPjji(
	.param .u64 .ptr .align 1 _Z8getmaxcuPjji_param_0,
	.param .u32 _Z8getmaxcuPjji_param_1,
	.param .u32 _Z8getmaxcuPjji_param_2
)
{
	.reg .pred 	%p<16>;
	.reg .b32 	%r<73>;
	.reg .b64 	%rd<15>;

	ld.param.u64 	%rd2, [_Z8getmaxcuPjji_param_0];
	ld.param.u32 	%r40, [_Z8getmaxcuPjji_param_1];
	ld.param.u32 	%r41, [_Z8getmaxcuPjji_param_2];
	cvta.to.global.u64 	%rd1, %rd2;
	mov.u32 	%r1, %tid.x;
	mov.u32 	%r42, %ctaid.x;
	mov.u32 	%r2, %ntid.x;
	mul.lo.s32 	%r3, %r42, %r2;
	add.s32 	%r4, %r3, %r1;
	div.u32 	%r43, %r40, %r41;
	mul.lo.s32 	%r44, %r43, %r41;
	sub.s32 	%r45, %r40, %r44;
	setp.lt.u32 	%p1, %r1, %r45;
	selp.u32 	%r46, 1, 0, %p1;
	add.s32 	%r5, %r43, %r46;
	bar.sync 	0;
	mul.wide.u32 	%rd3, %r4, 4;
	add.s64 	%rd4, %rd1, %rd3;
	ld.global.u32 	%r62, [%rd4];
	shl.b32 	%r47, %r1, 2;
	mov.u32 	%r48, sdata;
	add.s32 	%r7, %r48, %r47;
	st.shared.u32 	[%r7], %r62;
	setp.eq.s32 	%p2, %r5, 0;
	@%p2 bra 	$L__BB0_17;
	and.b32  	%r8, %r5, 3;
	setp.lt.u32 	%p3, %r5, 4;
	mov.b32 	%r67, 0;
	@%p3 bra 	$L__BB0_12;
	and.b32  	%r67, %r5, -4;
	neg.s32 	%r60, %r67;
	add.s32 	%r59, %r4, 3;
$L__BB0_3:
	add.s32 	%r15, %r59, -2;
	add.s32 	%r50, %r59, -3;
	mul.wide.u32 	%rd5, %r50, 4;
	add.s64 	%rd6, %rd1, %rd5;
	ld.global.u32 	%r16, [%rd6];
	setp.ge.u32 	%p4, %r62, %r16;
	@%p4 bra 	$L__BB0_5;
	st.shared.u32 	[%r7], %r16;
	mov.u32 	%r62, %r16;
$L__BB0_5:
	mul.wide.u32 	%rd7, %r15, 4;
	add.s64 	%rd8, %rd1, %rd7;
	ld.global.u32 	%r18, [%rd8];
	setp.ge.u32 	%p5, %r62, %r18;
	@%p5 bra 	$L__BB0_7;
	st.shared.u32 	[%r7], %r18;
	mov.u32 	%r62, %r18;
$L__BB0_7:
	add.s32 	%r51, %r15, 1;
	mul.wide.u32 	%rd9, %r51, 4;
	add.s64 	%rd10, %rd1, %rd9;
	ld.global.u32 	%r20, [%rd10];
	setp.ge.u32 	%p6, %r62, %r20;
	@%p6 bra 	$L__BB0_9;
	st.shared.u32 	[%r7], %r20;
	mov.u32 	%r62, %r20;
$L__BB0_9:
	mul.wide.u32 	%rd11, %r59, 4;
	add.s64 	%rd12, %rd1, %rd11;
	ld.global.u32 	%r22, [%rd12];
	setp.ge.u32 	%p7, %r62, %r22;
	@%p7 bra 	$L__BB0_11;
	st.shared.u32 	[%r7], %r22;
	mov.u32 	%r62, %r22;
$L__BB0_11:
	add.s32 	%r60, %r60, 4;
	add.s32 	%r59, %r59, 4;
	setp.ne.s32 	%p8, %r60, 0;
	@%p8 bra 	$L__BB0_3;
$L__BB0_12:
	setp.eq.s32 	%p9, %r8, 0;
	@%p9 bra 	$L__BB0_17;
	add.s32 	%r52, %r1, %r67;
	add.s32 	%r69, %r52, %r3;
	neg.s32 	%r68, %r8;
$L__BB0_14:
	.pragma "nounroll";
	mul.wide.u32 	%rd13, %r69, 4;
	add.s64 	%rd14, %rd1, %rd13;
	ld.global.u32 	%r33, [%rd14];
	setp.ge.u32 	%p10, %r62, %r33;
	@%p10 bra 	$L__BB0_16;
	st.shared.u32 	[%r7], %r33;
	mov.u32 	%r62, %r33;
$L__BB0_16:
	add.s32 	%r69, %r69, 1;
	add.s32 	%r68, %r68, 1;
	setp.ne.s32 	%p11, %r68, 0;
	@%p11 bra 	$L__BB0_14;
$L__BB0_17:
	bar.sync 	0;
	setp.lt.u32 	%p12, %r2, 2;
	@%p12 bra 	$L__BB0_23;
	mov.b32 	%r72, 1;
$L__BB0_19:
	mov.u32 	%r37, %r72;
	shl.b32 	%r72, %r37, 1;
	add.s32 	%r54, %r72, -1;
	and.b32  	%r55, %r54, %r1;
	setp.ne.s32 	%p13, %r55, 0;
	@%p13 bra 	$L__BB0_22;
	ld.shared.u32 	%r56, [%r7];
	shl.b32 	%r57, %r37, 2;
	add.s32 	%r58, %r7, %r57;
	ld.shared.u32 	%r39, [%r58];
	setp.ge.s32 	%p14, %r56, %r39;
	@%p14 bra 	$L__BB0_22;
	st.shared.u32 	[%r7], %r39;
$L__BB0_22:
	bar.sync 	0;
	setp.lt.u32 	%p15, %r72, %r2;
	@%p15 bra 	$L__BB0_19;
$L__BB0_23:
	ret;

}


// ===== COMPILED SASS (sm_100) =====

	.target	sm_100

	.elftype	@"ET_EXEC"


//--------------------- .note.nv.tkinfo           --------------------------
	.section	.note.nv.tkinfo,"",@"SHT_NOTE"
	.sectionflags	@"SHF_NOTE_NV_TKINFO"
	.tkinfo
        /*0018*/ 	.word	0x00000002
        /*0030*/ 	.string	""
        /*0030*/ 	.string	"ptxas"
        /*0030*/ 	.string	"Cuda compilation tools, release 13.0, V13.0.88"
        /*0030*/ 	.string	"Build cuda_13.0.r13.0/compiler.36424714_0"
        /*0030*/ 	.string	"-arch sm_100 -m 64 "



//--------------------- .note.nv.cuinfo           --------------------------
	.section	.note.nv.cuinfo,"",@"SHT_NOTE"
	.sectionflags	@"SHF_NOTE_NV_CUINFO"
        /*0018*/ 	.short	0x0002
        /*001a*/ 	.short	0x0064
        /*001c*/ 	.short	0x0082
	.zero		2


//--------------------- .nv.info                  --------------------------
	.section	.nv.info,"",@"SHT_CUDA_INFO"
	.align	4


	//----- nvinfo : EIATTR_REGCOUNT
	.align		4
        /*0000*/ 	.byte	0x04, 0x2f
        /*0002*/ 	.short	(.L_1 - .L_0)
	.align		4
.L_0:
        /*0004*/ 	.word	index@(_Z8getmaxcuPjji)
        /*0008*/ 	.word	0x00000020


	//----- nvinfo : EIATTR_FRAME_SIZE
	.align		4
.L_1:
        /*000c*/ 	.byte	0x04, 0x11
        /*000e*/ 	.short	(.L_3 - .L_2)
	.align		4
.L_2:
        /*0010*/ 	.word	index@(_Z8getmaxcuPjji)
        /*0014*/ 	.word	0x00000000


	//----- nvinfo : EIATTR_MIN_STACK_SIZE
	.align		4
.L_3:
        /*0018*/ 	.byte	0x04, 0x12
        /*001a*/ 	.short	(.L_5 - .L_4)
	.align		4
.L_4:
        /*001c*/ 	.word	index@(_Z8getmaxcuPjji)
        /*0020*/ 	.word	0x00000000
.L_5:


//--------------------- .nv.compat                --------------------------
	.section	.nv.compat,"",@"SHT_CUDA_COMPAT_INFO"
	.align	4
        /*0000*/ 	.byte	0x02, 0x09, 0x00, 0x00, 0x02, 0x02, 0x01, 0x00, 0x02, 0x05, 0x05, 0x00, 0x03, 0x07, 0x01, 0x01
        /*0010*/ 	.byte	0x02, 0x03, 0x00, 0x00, 0x02, 0x06, 0x01, 0x00, 0x04, 0x0b, 0x08, 0x00, 0x09, 0x00, 0x00, 0x00
        /*0020*/ 	.byte	0x00, 0x00, 0x00, 0x00


//--------------------- .nv.info._Z8getmaxcuPjji  --------------------------
	.section	.nv.info._Z8getmaxcuPjji,"",@"SHT_CUDA_INFO"
	.sectionflags	@""
	.align	4


	//----- nvinfo : EIATTR_CUDA_API_VERSION
	.align		4
        /*0000*/ 	.byte	0x04, 0x37
        /*0002*/ 	.short	(.L_7 - .L_6)
.L_6:
        /*0004*/ 	.word	0x00000082


	//----- nvinfo : EIATTR_KPARAM_INFO
	.align		4
.L_7:
        /*0008*/ 	.byte	0x04, 0x17
        /*000a*/ 	.short	(.L_9 - .L_8)
.L_8:
        /*000c*/ 	.word	0x00000000
        /*0010*/ 	.short	0x0002
        /*0012*/ 	.short	0x000c
        /*0014*/ 	.byte	0x00, 0xf0, 0x11, 0x00


	//----- nvinfo : EIATTR_KPARAM_INFO
	.align		4
.L_9:
        /*0018*/ 	.byte	0x04, 0x17
        /*001a*/ 	.short	(.L_11 - .L_10)
.L_10:
        /*001c*/ 	.word	0x00000000
        /*0020*/ 	.short	0x0001
        /*0022*/ 	.short	0x0008
        /*0024*/ 	.byte	0x00, 0xf0, 0x11, 0x00


	//----- nvinfo : EIATTR_KPARAM_INFO
	.align		4
.L_11:
        /*0028*/ 	.byte	0x04, 0x17
        /*002a*/ 	.short	(.L_13 - .L_12)
.L_12:
        /*002c*/ 	.word	0x00000000
        /*0030*/ 	.short	0x0000
        /*0032*/ 	.short	0x0000
        /*0034*/ 	.byte	0x00, 0xf5, 0x21, 0x00


	//----- nvinfo : EIATTR_SPARSE_MMA_MASK
	.align		4
.L_13:
        /*0038*/ 	.byte	0x03, 0x50
        /*003a*/ 	.short	0x0000


	//----- nvinfo : EIATTR_MAXREG_COUNT
	.align		4
        /*003c*/ 	.byte	0x03, 0x1b
        /*003e*/ 	.short	0x00ff


	//----- nvinfo : EIATTR_NUM_BARRIERS
	.align		4
        /*0040*/ 	.byte	0x02, 0x4c
        /*0042*/ 	.byte	0x01
	.zero		1


	//----- nvinfo : EIATTR_MERCURY_ISA_VERSION
	.align		4
        /*0044*/ 	.byte	0x03, 0x5f
        /*0046*/ 	.short	0x0101


	//----- nvinfo : EIATTR_VRC_CTA_INIT_COUNT
	.align		4
        /*0048*/ 	.byte	0x02, 0x4a
	.zero		1
	.zero		1


	//----- nvinfo : EIATTR_EXIT_INSTR_OFFSETS
	.align		4
        /*004c*/ 	.byte	0x04, 0x1c
        /*004e*/ 	.short	(.L_15 - .L_14)


	//   ....[0]....
.L_14:
        /*0050*/ 	.word	0x000010f0


	//   ....[1]....
        /*0054*/ 	.word	0x00001200


	//----- nvinfo : EIATTR_CRS_STACK_SIZE
	.align		4
.L_15:
        /*0058*/ 	.byte	0x04, 0x1e
        /*005a*/ 	.short	(.L_17 - .L_16)
.L_16:
        /*005c*/ 	.word	0x00000000


	//----- nvinfo : EIATTR_CBANK_PARAM_SIZE
	.align		4
.L_17:
        /*0060*/ 	.byte	0x03, 0x19
        /*0062*/ 	.short	0x0010


	//----- nvinfo : EIATTR_PARAM_CBANK
	.align		4
        /*0064*/ 	.byte	0x04, 0x0a
        /*0066*/ 	.short	(.L_19 - .L_18)
	.align		4
.L_18:
        /*0068*/ 	.word	index@(.nv.constant0._Z8getmaxcuPjji)
        /*006c*/ 	.short	0x0380
        /*006e*/ 	.short	0x0010


	//----- nvinfo : EIATTR_SW_WAR
	.align		4
.L_19:
        /*0070*/ 	.byte	0x04, 0x36
        /*0072*/ 	.short	(.L_21 - .L_20)
.L_20:
        /*0074*/ 	.word	0x00000008
.L_21:


//--------------------- .nv.callgraph             --------------------------
	.section	.nv.callgraph,"",@"SHT_CUDA_CALLGRAPH"
	.align	4
	.sectionentsize	8
	.align		4
        /*0000*/ 	.word	0x00000000
	.align		4
        /*0004*/ 	.word	0xffffffff
	.align		4
        /*0008*/ 	.word	0x00000000
	.align		4
        /*000c*/ 	.word	0xfffffffe
	.align		4
        /*0010*/ 	.word	0x00000000
	.align		4
        /*0014*/ 	.word	0xfffffffd
	.align		4
        /*0018*/ 	.word	0x00000000
	.align		4
        /*001c*/ 	.word	0xfffffffc


//--------------------- .text._Z8getmaxcuPjji     --------------------------
	.section	.text._Z8getmaxcuPjji,"ax",@progbits
	.align	128
        .global         _Z8getmaxcuPjji
        .type           _Z8getmaxcuPjji,@function
        .size           _Z8getmaxcuPjji,(.L_x_16 - _Z8getmaxcuPjji)
        .other          _Z8getmaxcuPjji,@"STO_CUDA_ENTRY STV_DEFAULT"
_Z8getmaxcuPjji:
.text._Z8getmaxcuPjji:
[----:B------:R-:W-:Y:S01]  /*0000*/  LDC R1, c[0x0][0x37c] ;  /* 0x0000df00ff017b82 */ /* 0x000fe20000000800 */
[----:B------:R-:W0:Y:S07]  /*0010*/  S2R R2, SR_TID.X ;  /* 0x0000000000027919 */ /* 0x000e2e0000002100 */
[----:B------:R-:W1:Y:S01]  /*0020*/  S2UR UR4, SR_CTAID.X ;  /* 0x00000000000479c3 */ /* 0x000e620000002500 */
[----:B------:R-:W2:Y:S01]  /*0030*/  LDCU.64 UR8, c[0x0][0x380] ;  /* 0x00007000ff0877ac */ /* 0x000ea20008000a00 */
[----:B------:R-:W3:Y:S06]  /*0040*/  LDCU.64 UR6, c[0x0][0x358] ;  /* 0x00006b00ff0677ac */ /* 0x000eec0008000a00 */
[----:B------:R-:W1:Y:S08]  /*0050*/  LDC R3, c[0x0][0x360] ;  /* 0x0000d800ff037b82 */ /* 0x000e700000000800 */
[----:B------:R-:W4:Y:S01]  /*0060*/  LDC.64 R6, c[0x0][0x388] ;  /* 0x0000e200ff067b82 */ /* 0x000f220000000a00 */
[----:B--2---:R-:W-:-:S02]  /*0070*/  IMAD.U32 R14, RZ, RZ, UR8 ;  /* 0x00000008ff0e7e24 */ /* 0x004fc4000f8e00ff */
[----:B------:R-:W-:Y:S02]  /*0080*/  IMAD.U32 R15, RZ, RZ, UR9 ;  /* 0x00000009ff0f7e24 */ /* 0x000fe4000f8e00ff */
[----:B-1----:R-:W-:-:S05]  /*0090*/  IMAD R5, R3, UR4, RZ ;  /* 0x0000000403057c24 */ /* 0x002fca000f8e02ff */
[----:B0-----:R-:W-:-:S05]  /*00a0*/  IADD3 R11, PT, PT, R5, R2, RZ ;  /* 0x00000002050b7210 */ /* 0x001fca0007ffe0ff */
[----:B------:R-:W-:Y:S01]  /*00b0*/  IMAD.WIDE.U32 R8, R11, 0x4, R14 ;  /* 0x000000040b087825 */ /* 0x000fe200078e000e */
[----:B------:R-:W-:Y:S06]  /*00c0*/  BAR.SYNC.DEFER_BLOCKING 0x0 ;  /* 0x0000000000007b1d */ /* 0x000fec0000010000 */
[----:B---3--:R0:W2:Y:S01]  /*00d0*/  LDG.E R9, desc[UR6][R8.64] ;  /* 0x0000000608097981 */ /* 0x0080a2000c1e1900 */
[----:B----4-:R-:W1:Y:S01]  /*00e0*/  I2F.U32.RP R0, R7 ;  /* 0x0000000700007306 */ /* 0x010e620000209000 */
[----:B------:R-:W-:Y:S01]  /*00f0*/  ISETP.NE.U32.AND P2, PT, R7, RZ, PT ;  /* 0x000000ff0700720c */ /* 0x000fe20003f45070 */
[----:B------:R-:W3:Y:S01]  /*0100*/  S2UR UR5, SR_CgaCtaId ;  /* 0x00000000000579c3 */ /* 0x000ee20000008800 */
[----:B------:R-:W-:Y:S01]  /*0110*/  UMOV UR4, 0x400 ;  /* 0x0000040000047882 */ /* 0x000fe20000000000 */
[----:B------:R-:W-:Y:S04]  /*0120*/  BSSY.RECONVERGENT B2, `(.L_x_0) ;  /* 0x00000f9000027945 */ /* 0x000fe80003800200 */
[----:B-1----:R-:W1:Y:S01]  /*0130*/  MUFU.RCP R0, R0 ;  /* 0x0000000000007308 */ /* 0x002e620000001000 */
[----:B---3--:R-:W-:Y:S01]  /*0140*/  ULEA UR4, UR5, UR4, 0x18 ;  /* 0x0000000405047291 */ /* 0x008fe2000f8ec0ff */
[----:B-1----:R-:W-:-:S06]  /*0150*/  VIADD R12, R0, 0xffffffe ;  /* 0x0ffffffe000c7836 */ /* 0x002fcc0000000000 */
[----:B------:R1:W3:Y:S02]  /*0160*/  F2I.FTZ.U32.TRUNC.NTZ R13, R12 ;  /* 0x0000000c000d7305 */ /* 0x0002e4000021f000 */
[----:B-1----:R-:W-:Y:S02]  /*0170*/  HFMA2 R12, -RZ, RZ, 0, 0 ;  /* 0x00000000ff0c7431 */ /* 0x002fe400000001ff */
[----:B---3--:R-:W-:-:S04]  /*0180*/  IMAD.MOV R4, RZ, RZ, -R13 ;  /* 0x000000ffff047224 */ /* 0x008fc800078e0a0d */
[----:B------:R-:W-:-:S04]  /*0190*/  IMAD R17, R4, R7, RZ ;  /* 0x0000000704117224 */ /* 0x000fc800078e02ff */
[----:B------:R-:W-:-:S06]  /*01a0*/  IMAD.HI.U32 R13, R13, R17, R12 ;  /* 0x000000110d0d7227 */ /* 0x000fcc00078e000c */
[----:B------:R-:W-:-:S04]  /*01b0*/  IMAD.HI.U32 R13, R13, R6, RZ ;  /* 0x000000060d0d7227 */ /* 0x000fc800078e00ff */
[----:B------:R-:W-:-:S04]  /*01c0*/  IMAD.MOV R4, RZ, RZ, -R13 ;  /* 0x000000ffff047224 */ /* 0x000fc800078e0a0d */
[----:B------:R-:W-:-:S05]  /*01d0*/  IMAD R4, R7, R4, R6 ;  /* 0x0000000407047224 */ /* 0x000fca00078e0206 */
[----:B------:R-:W-:-:S13]  /*01e0*/  ISETP.GE.U32.AND P0, PT, R4, R7, PT ;  /* 0x000000070400720c */ /* 0x000fda0003f06070 */
[----:B------:R-:W-:Y:S01]  /*01f0*/  @P0 IMAD.IADD R4, R4, 0x1, -R7 ;  /* 0x0000000104040824 */ /* 0x000fe200078e0a07 */
[----:B------:R-:W-:-:S04]  /*0200*/  @P0 IADD3 R13, PT, PT, R13, 0x1, RZ ;  /* 0x000000010d0d0810 */ /* 0x000fc80007ffe0ff */
[----:B------:R-:W-:Y:S02]  /*0210*/  ISETP.GE.U32.AND P1, PT, R4, R7, PT ;  /* 0x000000070400720c */ /* 0x000fe40003f26070 */
[----:B------:R-:W-:-:S11]  /*0220*/  LEA R4, R2, UR4, 0x2 ;  /* 0x0000000402047c11 */ /* 0x000fd6000f8e10ff */
[----:B------:R-:W-:Y:S01]  /*0230*/  @P1 VIADD R13, R13, 0x1 ;  /* 0x000000010d0d1836 */ /* 0x000fe20000000000 */
[----:B------:R-:W-:-:S04]  /*0240*/  @!P2 LOP3.LUT R13, RZ, R7, RZ, 0x33, !PT ;  /* 0x00000007ff0da212 */ /* 0x000fc800078e33ff */
[----:B0-----:R-:W-:Y:S01]  /*0250*/  IADD3 R8, PT, PT, R13, 0x1, RZ ;  /* 0x000000010d087810 */ /* 0x001fe20007ffe0ff */
[----:B------:R-:W-:-:S04]  /*0260*/  IMAD.MOV R0, RZ, RZ, -R13 ;  /* 0x000000ffff007224 */ /* 0x000fc800078e0a0d */
[----:B------:R-:W-:-:S05]  /*0270*/  IMAD R7, R7, R0, R6 ;  /* 0x0000000007077224 */ /* 0x000fca00078e0206 */
[----:B------:R-:W-:-:S13]  /*0280*/  ISETP.GE.U32.AND P0, PT, R2, R7, PT ;  /* 0x000000070200720c */ /* 0x000fda0003f06070 */
[----:B------:R-:W-:-:S05]  /*0290*/  @P0 IMAD.MOV R8, RZ, RZ, R13 ;  /* 0x000000ffff080224 */ /* 0x000fca00078e020d */
[----:B------:R-:W-:Y:S01]  /*02a0*/  ISETP.NE.AND P0, PT, R8, RZ, PT ;  /* 0x000000ff0800720c */ /* 0x000fe20003f05270 */
[----:B--2---:R0:W-:-:S12]  /*02b0*/  STS [R4], R9 ;  /* 0x0000000904007388 */ /* 0x0041d80000000800 */
[----:B------:R-:W-:Y:S05]  /*02c0*/  @!P0 BRA `(.L_x_1) ;  /* 0x0000000c00788947 */ /* 0x000fea0003800000 */
[C---:B------:R-:W-:Y:S01]  /*02d0*/  ISETP.GE.U32.AND P0, PT, R8.reuse, 0x4, PT ;  /* 0x000000040800780c */ /* 0x040fe20003f06070 */
[----:B------:R-:W-:Y:S01]  /*02e0*/  BSSY.RECONVERGENT B1, `(.L_x_2) ;  /* 0x00000ce000017945 */ /* 0x000fe20003800200 */
[----:B------:R-:W-:Y:S01]  /*02f0*/  IMAD.MOV.U32 R0, RZ, RZ, R9 ;  /* 0x000000ffff007224 */ /* 0x000fe200078e0009 */
[----:B------:R-:W-:Y:S02]  /*0300*/  LOP3.LUT R6, R8, 0x3, RZ, 0xc0, !PT ;  /* 0x0000000308067812 */ /* 0x000fe400078ec0ff */
[----:B------:R-:W-:-:S08]  /*0310*/  MOV R7, RZ ;  /* 0x000000ff00077202 */ /* 0x000fd00000000f00 */
[----:B------:R-:W-:Y:S05]  /*0320*/  @!P0 BRA `(.L_x_3) ;  /* 0x0000000c00248947 */ /* 0x000fea0003800000 */
[----:B------:R-:W-:Y:S01]  /*0330*/  LOP3.LUT R7, R8, 0xfffffffc, RZ, 0xc0, !PT ;  /* 0xfffffffc08077812 */ /* 0x000fe200078ec0ff */
[----:B------:R-:W1:Y:S01]  /*0340*/  LDC.64 R12, c[0x0][0x380] ;  /* 0x0000e000ff0c7b82 */ /* 0x000e620000000a00 */
[----:B------:R-:W-:Y:S01]  /*0350*/  BSSY.RELIABLE B0, `(.L_x_4) ;  /* 0x00000ab000007945 */ /* 0x000fe20003800100 */
[----:B------:R-:W-:Y:S02]  /*0360*/  VIADD R8, R11, 0x3 ;  /* 0x000000030b087836 */ /* 0x000fe40000000000 */
[----:B0-----:R-:W-:-:S05]  /*0370*/  IMAD.MOV R9, RZ, RZ, -R7 ;  /* 0x000000ffff097224 */ /* 0x001fca00078e0a07 */
[----:B------:R-:W-:-:S13]  /*0380*/  ISETP.GE.AND P0, PT, R9, RZ, PT ;  /* 0x000000ff0900720c */ /* 0x000fda0003f06270 */
[----:B------:R-:W-:Y:S05]  /*0390*/  @P0 BRA `(.L_x_5) ;  /* 0x0000000800980947 */ /* 0x000fea0003800000 */
[----:B------:R-:W-:Y:S01]  /*03a0*/  IADD3 R10, PT, PT, -R9, RZ, RZ ;  /* 0x000000ff090a7210 */ /* 0x000fe20007ffe1ff */
[----:B------:R-:W-:Y:S01]  /*03b0*/  BSSY.RECONVERGENT B3, `(.L_x_6) ;  /* 0x0000069000037945 */ /* 0x000fe20003800200 */
[----:B------:R-:W-:Y:S02]  /*03c0*/  PLOP3.LUT P0, PT, PT, PT, PT, 0x80, 0x8 ;  /* 0x000000000008781c */ /* 0x000fe40003f0f070 */
[----:B------:R-:W-:-:S13]  /*03d0*/  ISETP.GT.AND P1, PT, R10, 0xc, PT ;  /* 0x0000000c0a00780c */ /* 0x000fda0003f24270 */
[----:B------:R-:W-:Y:S05]  /*03e0*/  @!P1 BRA `(.L_x_7) ;  /* 0x0000000400949947 */ /* 0x000fea0003800000 */
[----:B------:R-:W0:Y:S01]  /*03f0*/  LDC.64 R14, c[0x0][0x380] ;  /* 0x0000e000ff0e7b82 */ /* 0x000e220000000a00 */
[----:B------:R-:W-:-:S13]  /*0400*/  PLOP3.LUT P0, PT, PT, PT, PT, 0x8, 0x80 ;  /* 0x000000000080781c */ /* 0x000fda0003f0e170 */
.L_x_8:
[----:B0-----:R-:W-:-:S04]  /*0410*/  VIADD R11, R8, 0xfffffffd ;  /* 0xfffffffd080b7836 */ /* 0x001fc80000000000 */
[----:B0-----:R-:W-:-:S05]  /*0420*/  IMAD.WIDE.U32 R10, R11, 0x4, R14 ;  /* 0x000000040b0a7825 */ /* 0x001fca00078e000e */
[----:B------:R0:W2:Y:S01]  /*0430*/  LDG.E R16, desc[UR6][R10.64] ;  /* 0x000000060a107981 */ /* 0x0000a2000c1e1900 */
[----:B------:R-:W-:-:S04]  /*0440*/  VIADD R21, R8, 0xfffffffe ;  /* 0xfffffffe08157836 */ /* 0x000fc80000000000 */
[----:B------:R-:W-:-:S06]  /*0450*/  IMAD.WIDE.U32 R20, R21, 0x4, R14 ;  /* 0x0000000415147825 */ /* 0x000fcc00078e000e */
[----:B------:R-:W3:Y:S01]  /*0460*/  LDG.E R21, desc[UR6][R20.64] ;  /* 0x0000000614157981 */ /* 0x000ee2000c1e1900 */
[----:B------:R-:W-:-:S05]  /*0470*/  IADD3 R19, PT, PT, R8, -0x1, RZ ;  /* 0xffffffff08137810 */ /* 0x000fca0007ffe0ff */
[----:B------:R-:W-:-:S05]  /*0480*/  IMAD.WIDE.U32 R18, R19, 0x4, R14 ;  /* 0x0000000413127825 */ /* 0x000fca00078e000e */
[----:B------:R4:W5:Y:S01]  /*0490*/  LDG.E R17, desc[UR6][R18.64] ;  /* 0x0000000612117981 */ /* 0x000962000c1e1900 */
[----:B------:R-:W-:-:S06]  /*04a0*/  IMAD.WIDE.U32 R28, R8, 0x4, R14 ;  /* 0x00000004081c7825 */ /* 0x000fcc00078e000e */
[----:B------:R-:W5:Y:S01]  /*04b0*/  LDG.E R28, desc[UR6][R28.64] ;  /* 0x000000061c1c7981 */ /* 0x000f62000c1e1900 */
[----:B------:R-:W-:-:S04]  /*04c0*/  VIADD R27, R8, 0x1 ;  /* 0x00000001081b7836 */ /* 0x000fc80000000000 */
[----:B------:R-:W-:-:S06]  /*04d0*/  IMAD.WIDE.U32 R26, R27, 0x4, R14 ;  /* 0x000000041b1a7825 */ /* 0x000fcc00078e000e */
[----:B------:R1:W5:Y:S01]  /*04e0*/  LDG.E R26, desc[UR6][R26.64] ;  /* 0x000000061a1a7981 */ /* 0x000362000c1e1900 */
[----:B------:R-:W-:-:S04]  /*04f0*/  VIADD R23, R8, 0x2 ;  /* 0x0000000208177836 */ /* 0x000fc80000000000 */
[----:B------:R-:W-:-:S06]  /*0500*/  IMAD.WIDE.U32 R22, R23, 0x4, R14 ;  /* 0x0000000417167825 */ /* 0x000fcc00078e000e */
[----:B------:R-:W5:Y:S01]  /*0510*/  LDG.E R22, desc[UR6][R22.64] ;  /* 0x0000000616167981 */ /* 0x000f62000c1e1900 */
[----:B0-----:R-:W-:-:S05]  /*0520*/  IADD3 R11, PT, PT, R8, 0x3, RZ ;  /* 0x00000003080b7810 */ /* 0x001fca0007ffe0ff */
[----:B------:R-:W-:-:S06]  /*0530*/  IMAD.WIDE.U32 R10, R11, 0x4, R14 ;  /* 0x000000040b0a7825 */ /* 0x000fcc00078e000e */
[----:B------:R-:W5:Y:S01]  /*0540*/  LDG.E R11, desc[UR6][R10.64] ;  /* 0x000000060a0b7981 */ /* 0x000f62000c1e1900 */
[----:B----4-:R-:W-:-:S04]  /*0550*/  VIADD R19, R8, 0x4 ;  /* 0x0000000408137836 */ /* 0x010fc80000000000 */
[----:B------:R-:W-:-:S05]  /*0560*/  IMAD.WIDE.U32 R18, R19, 0x4, R14 ;  /* 0x0000000413127825 */ /* 0x000fca00078e000e */
[----:B------:R0:W4:Y:S01]  /*0570*/  LDG.E R23, desc[UR6][R18.64] ;  /* 0x0000000612177981 */ /* 0x000122000c1e1900 */
[----:B------:R-:W-:-:S04]  /*0580*/  VIADD R25, R8, 0x5 ;  /* 0x0000000508197836 */ /* 0x000fc80000000000 */
[----:B------:R-:W-:-:S06]  /*0590*/  IMAD.WIDE.U32 R24, R25, 0x4, R14 ;  /* 0x0000000419187825 */ /* 0x000fcc00078e000e */
[----:B------:R-:W4:Y:S01]  /*05a0*/  LDG.E R25, desc[UR6][R24.64] ;  /* 0x0000000618197981 */ /* 0x000f22000c1e1900 */
[----:B-1----:R-:W-:-:S05]  /*05b0*/  IADD3 R27, PT, PT, R8, 0x6, RZ ;  /* 0x00000006081b7810 */ /* 0x002fca0007ffe0ff */
[----:B0-----:R-:W-:-:S05]  /*05c0*/  IMAD.WIDE.U32 R18, R27, 0x4, R14 ;  /* 0x000000041b127825 */ /* 0x001fca00078e000e */
[----:B------:R0:W4:Y:S01]  /*05d0*/  LDG.E R27, desc[UR6][R18.64] ;  /* 0x00000006121b7981 */ /* 0x000122000c1e1900 */
[----:B------:R-:W-:-:S04]  /*05e0*/  VIADD R29, R8, 0x7 ;  /* 0x00000007081d7836 */ /* 0x000fc80000000000 */
[----:B0-----:R-:W-:-:S05]  /*05f0*/  IMAD.WIDE.U32 R18, R29, 0x4, R14 ;  /* 0x000000041d127825 */ /* 0x001fca00078e000e */
[----:B------:R0:W4:Y:S01]  /*0600*/  LDG.E R29, desc[UR6][R18.64] ;  /* 0x00000006121d7981 */ /* 0x000122000c1e1900 */
[C---:B------:R-:W-:Y:S01]  /*0610*/  IADD3 R20, PT, PT, R8.reuse, 0x8, RZ ;  /* 0x0000000808147810 */ /* 0x040fe20007ffe0ff */
[C---:B------:R-:W-:Y:S02]  /*0620*/  VIADD R24, R8.reuse, 0x9 ;  /* 0x0000000908187836 */ /* 0x040fe40000000000 */
[----:B0-----:R-:W-:-:S04]  /*0630*/  VIADD R19, R8, 0xa ;  /* 0x0000000a08137836 */ /* 0x001fc80000000000 */
[----:B------:R-:W-:-:S06]  /*0640*/  IMAD.WIDE.U32 R18, R19, 0x4, R14 ;  /* 0x0000000413127825 */ /* 0x000fcc00078e000e */
[----:B------:R-:W4:Y:S01]  /*0650*/  LDG.E R19, desc[UR6][R18.64] ;  /* 0x0000000612137981 */ /* 0x000f22000c1e1900 */
[----:B--2---:R-:W-:-:S13]  /*0660*/  ISETP.GE.U32.AND P1, PT, R0, R16, PT ;  /* 0x000000100000720c */ /* 0x004fda0003f26070 */
[----:B------:R-:W-:Y:S01]  /*0670*/  @!P1 IMAD.MOV.U32 R0, RZ, RZ, R16 ;  /* 0x000000ffff009224 */ /* 0x000fe200078e0010 */
[----:B------:R-:W-:Y:S04]  /*0680*/  @!P1 STS [R4], R16 ;  /* 0x0000001004009388 */ /* 0x000fe80000000800 */
[----:B---3--:R-:W-:-:S13]  /*0690*/  ISETP.GE.U32.AND P1, PT, R0, R21, PT ;  /* 0x000000150000720c */ /* 0x008fda0003f26070 */
[----:B------:R-:W-:Y:S01]  /*06a0*/  @!P1 IMAD.MOV.U32 R0, RZ, RZ, R21 ;  /* 0x000000ffff009224 */ /* 0x000fe200078e0015 */
[----:B------:R0:W-:Y:S04]  /*06b0*/  @!P1 STS [R4], R21 ;  /* 0x0000001504009388 */ /* 0x0001e80000000800 */
[----:B-----5:R-:W-:Y:S01]  /*06c0*/  ISETP.GE.U32.AND P1, PT, R0, R17, PT ;  /* 0x000000110000720c */ /* 0x020fe20003f26070 */
[----:B0-----:R-:W-:-:S05]  /*06d0*/  IMAD.WIDE.U32 R20, R20, 0x4, R14 ;  /* 0x0000000414147825 */ /* 0x001fca00078e000e */
[----:B------:R0:W2:Y:S07]  /*06e0*/  LDG.E R10, desc[UR6][R20.64] ;  /* 0x00000006140a7981 */ /* 0x0000ae000c1e1900 */
[----:B------:R-:W-:Y:S01]  /*06f0*/  @!P1 MOV R0, R17 ;  /* 0x0000001100009202 */ /* 0x000fe20000000f00 */
[----:B------:R1:W-:Y:S02]  /*0700*/  @!P1 STS [R4], R17 ;  /* 0x0000001104009388 */ /* 0x0003e40000000800 */
[----:B-1----:R-:W-:-:S05]  /*0710*/  IMAD.WIDE.U32 R16, R24, 0x4, R14 ;  /* 0x0000000418107825 */ /* 0x002fca00078e000e */
[----:B------:R1:W3:Y:S01]  /*0720*/  LDG.E R24, desc[UR6][R16.64] ;  /* 0x0000000610187981 */ /* 0x0002e2000c1e1900 */
[----:B0-----:R-:W-:-:S05]  /*0730*/  IADD3 R21, PT, PT, R8, 0xb, RZ ;  /* 0x0000000b08157810 */ /* 0x001fca0007ffe0ff */
[----:B------:R-:W-:-:S06]  /*0740*/  IMAD.WIDE.U32 R20, R21, 0x4, R14 ;  /* 0x0000000415147825 */ /* 0x000fcc00078e000e */
[----:B------:R-:W5:Y:S01]  /*0750*/  LDG.E R21, desc[UR6][R20.64] ;  /* 0x0000000614157981 */ /* 0x000f62000c1e1900 */
[----:B-1----:R-:W-:-:S04]  /*0760*/  VIADD R17, R8, 0xc ;  /* 0x0000000c08117836 */ /* 0x002fc80000000000 */
[----:B------:R-:W-:-:S06]  /*0770*/  IMAD.WIDE.U32 R16, R17, 0x4, R14 ;  /* 0x0000000411107825 */ /* 0x000fcc00078e000e */
[----:B------:R-:W5:Y:S01]  /*0780*/  LDG.E R17, desc[UR6][R16.64] ;  /* 0x0000000610117981 */ /* 0x000f62000c1e1900 */
[----:B------:R-:W-:-:S13]  /*0790*/  ISETP.GE.U32.AND P1, PT, R0, R28, PT ;  /* 0x0000001c0000720c */ /* 0x000fda0003f26070 */
[----:B------:R-:W-:Y:S01]  /*07a0*/  @!P1 IMAD.MOV.U32 R0, RZ, RZ, R28 ;  /* 0x000000ffff009224 */ /* 0x000fe200078e001c */
[----:B------:R0:W-:Y:S04]  /*07b0*/  @!P1 STS [R4], R28 ;  /* 0x0000001c04009388 */ /* 0x0001e80000000800 */
[----:B------:R-:W-:-:S13]  /*07c0*/  ISETP.GE.U32.AND P1, PT, R0, R26, PT ;  /* 0x0000001a0000720c */ /* 0x000fda0003f26070 */
[----:B------:R-:W-:Y:S01]  /*07d0*/  @!P1 IMAD.MOV.U32 R0, RZ, RZ, R26 ;  /* 0x000000ffff009224 */ /* 0x000fe200078e001a */
[----:B------:R0:W-:Y:S04]  /*07e0*/  @!P1 STS [R4], R26 ;  /* 0x0000001a04009388 */ /* 0x0001e80000000800 */
[----:B------:R-:W-:-:S13]  /*07f0*/  ISETP.GE.U32.AND P1, PT, R0, R22, PT ;  /* 0x000000160000720c */ /* 0x000fda0003f26070 */
[----:B------:R-:W-:-:S04]  /*0800*/  @!P1 MOV R0, R22 ;  /* 0x0000001600009202 */ /* 0x000fc80000000f00 */
[----:B------:R-:W-:-:S13]  /*0810*/  ISETP.GE.U32.AND P3, PT, R0, R11, PT ;  /* 0x0000000b0000720c */ /* 0x000fda0003f66070 */
[----:B------:R-:W-:-:S05]  /*0820*/  @!P3 IMAD.MOV.U32 R0, RZ, RZ, R11 ;  /* 0x000000ffff00b224 */ /* 0x000fca00078e000b */
[----:B----4-:R-:W-:-:S13]  /*0830*/  ISETP.GE.U32.AND P2, PT, R0, R23, PT ;  /* 0x000000170000720c */ /* 0x010fda0003f46070 */
[----:B------:R-:W-:-:S05]  /*0840*/  @!P2 IMAD.MOV.U32 R0, RZ, RZ, R23 ;  /* 0x000000ffff00a224 */ /* 0x000fca00078e0017 */
[----:B------:R-:W-:-:S13]  /*0850*/  ISETP.GE.U32.AND P6, PT, R0, R25, PT ;  /* 0x000000190000720c */ /* 0x000fda0003fc6070 */
[----:B------:R-:W-:-:S04]  /*0860*/  @!P6 MOV R0, R25 ;  /* 0x000000190000e202 */ /* 0x000fc80000000f00 */
[----:B------:R-:W-:Y:S01]  /*0870*/  ISETP.GE.U32.AND P5, PT, R0, R27, PT ;  /* 0x0000001b0000720c */ /* 0x000fe20003fa6070 */
[----:B------:R0:W-:-:S12]  /*0880*/  @!P1 STS [R4], R22 ;  /* 0x0000001604009388 */ /* 0x0001d80000000800 */
[----:B------:R-:W-:-:S05]  /*0890*/  @!P5 IMAD.MOV.U32 R0, RZ, RZ, R27 ;  /* 0x000000ffff00d224 */ /* 0x000fca00078e001b */
[----:B------:R-:W-:-:S13]  /*08a0*/  ISETP.GE.U32.AND P1, PT, R0, R29, PT ;  /* 0x0000001d0000720c */ /* 0x000fda0003f26070 */
[----:B------:R-:W-:Y:S01]  /*08b0*/  @!P1 IMAD.MOV.U32 R0, RZ, RZ, R29 ;  /* 0x000000ffff009224 */ /* 0x000fe200078e001d */
[----:B------:R0:W-:Y:S04]  /*08c0*/  @!P3 STS [R4], R11 ;  /* 0x0000000b0400b388 */ /* 0x0001e80000000800 */
[----:B------:R0:W-:Y:S04]  /*08d0*/  @!P2 STS [R4], R23 ;  /* 0x000000170400a388 */ /* 0x0001e80000000800 */
[----:B------:R0:W-:Y:S04]  /*08e0*/  @!P6 STS [R4], R25 ;  /* 0x000000190400e388 */ /* 0x0001e80000000800 */
[----:B------:R0:W-:Y:S04]  /*08f0*/  @!P5 STS [R4], R27 ;  /* 0x0000001b0400d388 */ /* 0x0001e80000000800 */
[----:B------:R0:W-:Y:S01]  /*0900*/  @!P1 STS [R4], R29 ;  /* 0x0000001d04009388 */ /* 0x0001e20000000800 */
[----:B------:R-:W-:-:S05]  /*0910*/  VIADD R9, R9, 0x10 ;  /* 0x0000001009097836 */ /* 0x000fca0000000000 */
[----:B------:R-:W-:Y:S02]  /*0920*/  ISETP.GE.AND P1, PT, R9, -0xc, PT ;  /* 0xfffffff40900780c */ /* 0x000fe40003f26270 */
[----:B--2---:R-:W-:-:S13]  /*0930*/  ISETP.GE.U32.AND P4, PT, R0, R10, PT ;  /* 0x0000000a0000720c */ /* 0x004fda0003f86070 */
[----:B------:R-:W-:-:S04]  /*0940*/  @!P4 MOV R0, R10 ;  /* 0x0000000a0000c202 */ /* 0x000fc80000000f00 */
[----:B---3--:R-:W-:-:S13]  /*0950*/  ISETP.GE.U32.AND P3, PT, R0, R24, PT ;  /* 0x000000180000720c */ /* 0x008fda0003f66070 */
[----:B------:R-:W-:-:S05]  /*0960*/  @!P3 IMAD.MOV.U32 R0, RZ, RZ, R24 ;  /* 0x000000ffff00b224 */ /* 0x000fca00078e0018 */
[----:B------:R-:W-:-:S13]  /*0970*/  ISETP.GE.U32.AND P2, PT, R0, R19, PT ;  /* 0x000000130000720c */ /* 0x000fda0003f46070 */
[----:B------:R-:W-:-:S05]  /*0980*/  @!P2 IMAD.MOV.U32 R0, RZ, RZ, R19 ;  /* 0x000000ffff00a224 */ /* 0x000fca00078e0013 */
[----:B-----5:R-:W-:-:S13]  /*0990*/  ISETP.GE.U32.AND P6, PT, R0, R21, PT ;  /* 0x000000150000720c */ /* 0x020fda0003fc6070 */
[----:B------:R-:W-:-:S04]  /*09a0*/  @!P6 MOV R0, R21 ;  /* 0x000000150000e202 */ /* 0x000fc80000000f00 */
[----:B------:R-:W-:Y:S01]  /*09b0*/  ISETP.GE.U32.AND P5, PT, R0, R17, PT ;  /* 0x000000110000720c */ /* 0x000fe20003fa6070 */
[----:B------:R0:W-:Y:S04]  /*09c0*/  @!P4 STS [R4], R10 ;  /* 0x0000000a0400c388 */ /* 0x0001e80000000800 */
[----:B------:R0:W-:Y:S04]  /*09d0*/  @!P3 STS [R4], R24 ;  /* 0x000000180400b388 */ /* 0x0001e80000000800 */
[----:B------:R0:W-:Y:S04]  /*09e0*/  @!P2 STS [R4], R19 ;  /* 0x000000130400a388 */ /* 0x0001e80000000800 */
[----:B------:R0:W-:Y:S04]  /*09f0*/  @!P6 STS [R4], R21 ;  /* 0x000000150400e388 */ /* 0x0001e80000000800 */
[----:B------:R0:W-:Y:S01]  /*0a00*/  @!P5 STS [R4], R17 ;  /* 0x000000110400d388 */ /* 0x0001e20000000800 */
[----:B------:R-:W-:Y:S01]  /*0a10*/  @!P5 IMAD.MOV.U32 R0, RZ, RZ, R17 ;  /* 0x000000ffff00d224 */ /* 0x000fe200078e0011 */
[----:B------:R-:W-:Y:S01]  /*0a20*/  IADD3 R8, PT, PT, R8, 0x10, RZ ;  /* 0x0000001008087810 */ /* 0x000fe20007ffe0ff */
[----:B------:R-:W-:Y:S06]  /*0a30*/  @!P1 BRA `(.L_x_8) ;  /* 0xfffffff800749947 */ /* 0x000fec000383ffff */
.L_x_7:
[----:B------:R-:W-:Y:S05]  /*0a40*/  BSYNC.RECONVERGENT B3 ;  /* 0x0000000000037941 */ /* 0x000fea0003800200 */
.L_x_6:
[----:B0-----:R-:W-:Y:S01]  /*0a50*/  IMAD.MOV R10, RZ, RZ, -R9 ;  /* 0x000000ffff0a7224 */ /* 0x001fe200078e0a09 */
[----:B------:R-:W-:Y:S04]  /*0a60*/  BSSY.RECONVERGENT B3, `(.L_x_9) ;  /* 0x0000036000037945 */ /* 0x000fe80003800200 */
[----:B------:R-:W-:-:S13]  /*0a70*/  ISETP.GT.AND P1, PT, R10, 0x4, PT ;  /* 0x000000040a00780c */ /* 0x000fda0003f24270 */
[----:B------:R-:W-:Y:S05]  /*0a80*/  @!P1 BRA `(.L_x_10) ;  /* 0x0000000000cc9947 */ /* 0x000fea0003800000 */
[----:B------:R-:W-:-:S05]  /*0a90*/  IADD3 R19, PT, PT, R8, -0x3, RZ ;  /* 0xfffffffd08137810 */ /* 0x000fca0007ffe0ff */
[----:B------:R-:W-:-:S05]  /*0aa0*/  IMAD.WIDE.U32 R18, R19, 0x4, R14 ;  /* 0x0000000413127825 */ /* 0x000fca00078e000e */
[----:B------:R0:W2:Y:S01]  /*0ab0*/  LDG.E R23, desc[UR6][R18.64] ;  /* 0x0000000612177981 */ /* 0x0000a2000c1e1900 */
[----:B------:R-:W-:-:S04]  /*0ac0*/  VIADD R27, R8, 0xfffffffe ;  /* 0xfffffffe081b7836 */ /* 0x000fc80000000000 */
[----:B------:R-:W-:-:S05]  /*0ad0*/  IMAD.WIDE.U32 R20, R27, 0x4, R14 ;  /* 0x000000041b147825 */ /* 0x000fca00078e000e */
[----:B------:R3:W4:Y:S01]  /*0ae0*/  LDG.E R25, desc[UR6][R20.64] ;  /* 0x0000000614197981 */ /* 0x000722000c1e1900 */
[----:B------:R-:W-:-:S05]  /*0af0*/  IADD3 R27, PT, PT, R27, 0x1, RZ ;  /* 0x000000011b1b7810 */ /* 0x000fca0007ffe0ff */
[----:B------:R-:W-:-:S06]  /*0b00*/  IMAD.WIDE.U32 R26, R27, 0x4, R14 ;  /* 0x000000041b1a7825 */ /* 0x000fcc00078e000e */
[----:B------:R-:W5:Y:S01]  /*0b10*/  LDG.E R27, desc[UR6][R26.64] ;  /* 0x000000061a1b7981 */ /* 0x000f62000c1e1900 */
[----:B------:R-:W-:-:S06]  /*0b20*/  IMAD.WIDE.U32 R10, R8, 0x4, R14 ;  /* 0x00000004080a7825 */ /* 0x000fcc00078e000e */
[----:B------:R-:W5:Y:S01]  /*0b30*/  LDG.E R11, desc[UR6][R10.64] ;  /* 0x000000060a0b7981 */ /* 0x000f62000c1e1900 */
[----:B------:R-:W-:-:S04]  /*0b40*/  VIADD R17, R8, 0x1 ;  /* 0x0000000108117836 */ /* 0x000fc80000000000 */
[----:B------:R-:W-:-:S06]  /*0b50*/  IMAD.WIDE.U32 R16, R17, 0x4, R14 ;  /* 0x0000000411107825 */ /* 0x000fcc00078e000e */
[----:B------:R-:W5:Y:S01]  /*0b60*/  LDG.E R17, desc[UR6][R16.64] ;  /* 0x0000000610117981 */ /* 0x000f62000c1e1900 */
[----:B------:R-:W-:-:S05]  /*0b70*/  IADD3 R29, PT, PT, R8, 0x2, RZ ;  /* 0x00000002081d7810 */ /* 0x000fca0007ffe0ff */
[----:B0-----:R-:W-:-:S06]  /*0b80*/  IMAD.WIDE.U32 R18, R29, 0x4, R14 ;  /* 0x000000041d127825 */ /* 0x001fcc00078e000e */
[----:B------:R-:W5:Y:S01]  /*0b90*/  LDG.E R19, desc[UR6][R18.64] ;  /* 0x0000000612137981 */ /* 0x000f62000c1e1900 */
[----:B---3--:R-:W-:-:S04]  /*0ba0*/  VIADD R21, R29, 0x1 ;  /* 0x000000011d157836 */ /* 0x008fc80000000000 */
[----:B------:R-:W-:-:S06]  /*0bb0*/  IMAD.WIDE.U32 R20, R21, 0x4, R14 ;  /* 0x0000000415147825 */ /* 0x000fcc00078e000e */
[----:B------:R-:W3:Y:S01]  /*0bc0*/  LDG.E R21, desc[UR6][R20.64] ;  /* 0x0000000614157981 */ /* 0x000ee2000c1e1900 */
[----:B------:R-:W-:-:S05]  /*0bd0*/  IADD3 R29, PT, PT, R8, 0x4, RZ ;  /* 0x00000004081d7810 */ /* 0x000fca0007ffe0ff */
[----:B------:R-:W-:-:S06]  /*0be0*/  IMAD.WIDE.U32 R14, R29, 0x4, R14 ;  /* 0x000000041d0e7825 */ /* 0x000fcc00078e000e */
[----:B------:R-:W3:Y:S01]  /*0bf0*/  LDG.E R15, desc[UR6][R14.64] ;  /* 0x000000060e0f7981 */ /* 0x000ee2000c1e1900 */
[----:B------:R-:W-:Y:S01]  /*0c00*/  IADD3 R9, PT, PT, R9, 0x4, RZ ;  /* 0x0000000409097810 */ /* 0x000fe20007ffe0ff */
[----:B------:R-:W-:-:S03]  /*0c10*/  VIADD R8, R29, 0x4 ;  /* 0x000000041d087836 */ /* 0x000fc60000000000 */
[----:B------:R-:W-:Y:S02]  /*0c20*/  IADD3 R9, PT, PT, R9, 0x4, RZ ;  /* 0x0000000409097810 */ /* 0x000fe40007ffe0ff */
[----:B--2---:R-:W-:-:S13]  /*0c30*/  ISETP.GE.U32.AND P1, PT, R0, R23, PT ;  /* 0x000000170000720c */ /* 0x004fda0003f26070 */
[----:B------:R-:W-:Y:S01]  /*0c40*/  @!P1 IMAD.MOV.U32 R0, RZ, RZ, R23 ;  /* 0x000000ffff009224 */ /* 0x000fe200078e0017 */
[----:B------:R0:W-:Y:S04]  /*0c50*/  @!P1 STS [R4], R23 ;  /* 0x0000001704009388 */ /* 0x0001e80000000800 */
[----:B----4-:R-:W-:-:S13]  /*0c60*/  ISETP.GE.U32.AND P0, PT, R0, R25, PT ;  /* 0x000000190000720c */ /* 0x010fda0003f06070 */
[----:B------:R-:W-:Y:S01]  /*0c70*/  @!P0 MOV R0, R25 ;  /* 0x0000001900008202 */ /* 0x000fe20000000f00 */
[----:B------:R0:W-:Y:S01]  /*0c80*/  @!P0 STS [R4], R25 ;  /* 0x0000001904008388 */ /* 0x0001e20000000800 */
[----:B------:R-:W-:Y:S02]  /*0c90*/  PLOP3.LUT P0, PT, PT, PT, PT, 0x8, 0x80 ;  /* 0x000000000080781c */ /* 0x000fe40003f0e170 */
[----:B-----5:R-:W-:-:S13]  /*0ca0*/  ISETP.GE.U32.AND P2, PT, R0, R27, PT ;  /* 0x0000001b0000720c */ /* 0x020fda0003f46070 */
[----:B------:R-:W-:Y:S01]  /*0cb0*/  @!P2 IMAD.MOV.U32 R0, RZ, RZ, R27 ;  /* 0x000000ffff00a224 */ /* 0x000fe200078e001b */
[----:B------:R0:W-:Y:S04]  /*0cc0*/  @!P2 STS [R4], R27 ;  /* 0x0000001b0400a388 */ /* 0x0001e80000000800 */
[----:B------:R-:W-:-:S13]  /*0cd0*/  ISETP.GE.U32.AND P3, PT, R0, R11, PT ;  /* 0x0000000b0000720c */ /* 0x000fda0003f66070 */
[----:B------:R-:W-:Y:S01]  /*0ce0*/  @!P3 MOV R0, R11 ;  /* 0x0000000b0000b202 */ /* 0x000fe20000000f00 */
[----:B------:R0:W-:Y:S03]  /*0cf0*/  @!P3 STS [R4], R11 ;  /* 0x0000000b0400b388 */ /* 0x0001e60000000800 */
[----:B------:R-:W-:-:S13]  /*0d00*/  ISETP.GE.U32.AND P4, PT, R0, R17, PT ;  /* 0x000000110000720c */ /* 0x000fda0003f86070 */
[----:B------:R-:W-:Y:S01]  /*0d10*/  @!P4 IMAD.MOV.U32 R0, RZ, RZ, R17 ;  /* 0x000000ffff00c224 */ /* 0x000fe200078e0011 */
[----:B------:R0:W-:Y:S04]  /*0d20*/  @!P4 STS [R4], R17 ;  /* 0x000000110400c388 */ /* 0x0001e80000000800 */
[----:B------:R-:W-:-:S13]  /*0d30*/  ISETP.GE.U32.AND P5, PT, R0, R19, PT ;  /* 0x000000130000720c */ /* 0x000fda0003fa6070 */
[----:B------:R-:W-:Y:S01]  /*0d40*/  @!P5 MOV R0, R19 ;  /* 0x000000130000d202 */ /* 0x000fe20000000f00 */
[----:B------:R0:W-:Y:S03]  /*0d50*/  @!P5 STS [R4], R19 ;  /* 0x000000130400d388 */ /* 0x0001e60000000800 */
[----:B---3--:R-:W-:-:S13]  /*0d60*/  ISETP.GE.U32.AND P6, PT, R0, R21, PT ;  /* 0x000000150000720c */ /* 0x008fda0003fc6070 */
[----:B------:R-:W-:Y:S01]  /*0d70*/  @!P6 IMAD.MOV.U32 R0, RZ, RZ, R21 ;  /* 0x000000ffff00e224 */ /* 0x000fe200078e0015 */
[----:B------:R0:W-:Y:S04]  /*0d80*/  @!P6 STS [R4], R21 ;  /* 0x000000150400e388 */ /* 0x0001e80000000800 */
[----:B------:R-:W-:-:S13]  /*0d90*/  ISETP.GE.U32.AND P1, PT, R0, R15, PT ;  /* 0x0000000f0000720c */ /* 0x000fda0003f26070 */
[----:B------:R0:W-:Y:S01]  /*0da0*/  @!P1 STS [R4], R15 ;  /* 0x0000000f04009388 */ /* 0x0001e20000000800 */
[----:B------:R-:W-:-:S07]  /*0db0*/  @!P1 IMAD.MOV.U32 R0, RZ, RZ, R15 ;  /* 0x000000ffff009224 */ /* 0x000fce00078e000f */
.L_x_10:
[----:B------:R-:W-:Y:S05]  /*0dc0*/  BSYNC.RECONVERGENT B3 ;  /* 0x0000000000037941 */ /* 0x000fea0003800200 */
.L_x_9:
[----:B------:R-:W-:-:S13]  /*0dd0*/  ISETP.NE.OR P0, PT, R9, RZ, P0 ;  /* 0x000000ff0900720c */ /* 0x000fda0000705670 */
[----:B------:R-:W-:Y:S05]  /*0de0*/  @!P0 BREAK.RELIABLE B0 ;  /* 0x0000000000008942 */ /* 0x000fea0003800100 */
[----:B------:R-:W-:Y:S05]  /*0df0*/  @!P0 BRA `(.L_x_3) ;  /* 0x0000000000708947 */ /* 0x000fea0003800000 */
.L_x_5:
[----:B------:R-:W-:Y:S05]  /*0e00*/  BSYNC.RELIABLE B0 ;  /* 0x0000000000007941 */ /* 0x000fea0003800100 */
.L_x_4:
[----:B0-2---:R-:W-:-:S05]  /*0e10*/  IADD3 R11, PT, PT, R8, -0x3, RZ ;  /* 0xfffffffd080b7810 */ /* 0x005fca0007ffe0ff */
[----:B-1----:R-:W-:-:S06]  /*0e20*/  IMAD.WIDE.U32 R10, R11, 0x4, R12 ;  /* 0x000000040b0a7825 */ /* 0x002fcc00078e000c */
[----:B------:R-:W2:Y:S01]  /*0e30*/  LDG.E R11, desc[UR6][R10.64] ;  /* 0x000000060a0b7981 */ /* 0x000ea2000c1e1900 */
[----:B------:R-:W-:-:S04]  /*0e40*/  VIADD R15, R8, 0xfffffffe ;  /* 0xfffffffe080f7836 */ /* 0x000fc80000000000 */
[----:B------:R-:W-:-:S06]  /*0e50*/  IMAD.WIDE.U32 R14, R15, 0x4, R12 ;  /* 0x000000040f0e7825 */ /* 0x000fcc00078e000c */
[----:B------:R-:W3:Y:S01]  /*0e60*/  LDG.E R15, desc[UR6][R14.64] ;  /* 0x000000060e0f7981 */ /* 0x000ee2000c1e1900 */
[----:B------:R-:W-:-:S05]  /*0e70*/  IADD3 R17, PT, PT, R8, -0x1, RZ ;  /* 0xffffffff08117810 */ /* 0x000fca0007ffe0ff */
[----:B------:R-:W-:-:S06]  /*0e80*/  IMAD.WIDE.U32 R16, R17, 0x4, R12 ;  /* 0x0000000411107825 */ /* 0x000fcc00078e000c */
[----:B------:R-:W4:Y:S01]  /*0e90*/  LDG.E R17, desc[UR6][R16.64] ;  /* 0x0000000610117981 */ /* 0x000f22000c1e1900 */
[----:B------:R-:W-:-:S06]  /*0ea0*/  IMAD.WIDE.U32 R18, R8, 0x4, R12 ;  /* 0x0000000408127825 */ /* 0x000fcc00078e000c */
[----:B------:R-:W5:Y:S01]  /*0eb0*/  LDG.E R19, desc[UR6][R18.64] ;  /* 0x0000000612137981 */ /* 0x000f62000c1e1900 */
[----:B------:R-:W-:Y:S02]  /*0ec0*/  IADD3 R9, PT, PT, R9, 0x4, RZ ;  /* 0x0000000409097810 */ /* 0x000fe40007ffe0ff */
[----:B------:R-:W-:Y:S02]  /*0ed0*/  IADD3 R8, PT, PT, R8, 0x4, RZ ;  /* 0x0000000408087810 */ /* 0x000fe40007ffe0ff */
[----:B--2---:R-:W-:-:S13]  /*0ee0*/  ISETP.GE.U32.AND P0, PT, R0, R11, PT ;  /* 0x0000000b0000720c */ /* 0x004fda0003f06070 */
[----:B------:R-:W-:Y:S01]  /*0ef0*/  @!P0 IMAD.MOV.U32 R0, RZ, RZ, R11 ;  /* 0x000000ffff008224 */ /* 0x000fe200078e000b */
[----:B------:R2:W-:Y:S01]  /*0f00*/  @!P0 STS [R4], R11 ;  /* 0x0000000b04008388 */ /* 0x0005e20000000800 */
[----:B------:R-:W-:-:S03]  /*0f10*/  ISETP.NE.AND P0, PT, R9, RZ, PT ;  /* 0x000000ff0900720c */ /* 0x000fc60003f05270 */
[----:B---3--:R-:W-:-:S13]  /*0f20*/  ISETP.GE.U32.AND P1, PT, R0, R15, PT ;  /* 0x0000000f0000720c */ /* 0x008fda0003f26070 */
[----:B------:R-:W-:Y:S01]  /*0f30*/  @!P1 MOV R0, R15 ;  /* 0x0000000f00009202 */ /* 0x000fe20000000f00 */
[----:B------:R2:W-:Y:S03]  /*0f40*/  @!P1 STS [R4], R15 ;  /* 0x0000000f04009388 */ /* 0x0005e60000000800 */
[----:B----4-:R-:W-:-:S13]  /*0f50*/  ISETP.GE.U32.AND P2, PT, R0, R17, PT ;  /* 0x000000110000720c */ /* 0x010fda0003f46070 */
[----:B------:R-:W-:Y:S01]  /*0f60*/  @!P2 IMAD.MOV.U32 R0, RZ, RZ, R17 ;  /* 0x000000ffff00a224 */ /* 0x000fe200078e0011 */
[----:B------:R2:W-:Y:S04]  /*0f70*/  @!P2 STS [R4], R17 ;  /* 0x000000110400a388 */ /* 0x0005e80000000800 */
[----:B-----5:R-:W-:-:S13]  /*0f80*/  ISETP.GE.U32.AND P3, PT, R0, R19, PT ;  /* 0x000000130000720c */ /* 0x020fda0003f66070 */
[----:B------:R2:W-:Y:S01]  /*0f90*/  @!P3 STS [R4], R19 ;  /* 0x000000130400b388 */ /* 0x0005e20000000800 */
[----:B------:R-:W-:Y:S01]  /*0fa0*/  @!P3 IMAD.MOV.U32 R0, RZ, RZ, R19 ;  /* 0x000000ffff00b224 */ /* 0x000fe200078e0013 */
[----:B------:R-:W-:Y:S06]  /*0fb0*/  @P0 BRA `(.L_x_4) ;  /* 0xfffffffc00940947 */ /* 0x000fec000383ffff */
.L_x_3:
[----:B------:R-:W-:Y:S05]  /*0fc0*/  BSYNC.RECONVERGENT B1 ;  /* 0x0000000000017941 */ /* 0x000fea0003800200 */
.L_x_2:
[----:B------:R-:W-:-:S13]  /*0fd0*/  ISETP.NE.AND P0, PT, R6, RZ, PT ;  /* 0x000000ff0600720c */ /* 0x000fda0003f05270 */
[----:B------:R-:W-:Y:S05]  /*0fe0*/  @!P0 BRA `(.L_x_1) ;  /* 0x0000000000308947 */ /* 0x000fea0003800000 */
[----:B0-----:R-:W0:Y:S01]  /*0ff0*/  LDC.64 R8, c[0x0][0x380] ;  /* 0x0000e000ff087b82 */ /* 0x001e220000000a00 */
[----:B------:R-:W-:Y:S01]  /*1000*/  IADD3 R5, PT, PT, R5, R2, R7 ;  /* 0x0000000205057210 */ /* 0x000fe20007ffe007 */
[----:B------:R-:W-:-:S07]  /*1010*/  IMAD.MOV R10, RZ, RZ, -R6 ;  /* 0x000000ffff0a7224 */ /* 0x000fce00078e0a06 */
.L_x_11:
[----:B0--3--:R-:W-:-:S06]  /*1020*/  IMAD.WIDE.U32 R6, R5, 0x4, R8 ;  /* 0x0000000405067825 */ /* 0x009fcc00078e0008 */
[----:B------:R-:W3:Y:S01]  /*1030*/  LDG.E R7, desc[UR6][R6.64] ;  /* 0x0000000606077981 */ /* 0x000ee2000c1e1900 */
[----:B------:R-:W-:Y:S02]  /*1040*/  IADD3 R10, PT, PT, R10, 0x1, RZ ;  /* 0x000000010a0a7810 */ /* 0x000fe40007ffe0ff */
[----:B------:R-:W-:Y:S02]  /*1050*/  IADD3 R5, PT, PT, R5, 0x1, RZ ;  /* 0x0000000105057810 */ /* 0x000fe40007ffe0ff */
[----:B------:R-:W-:Y:S02]  /*1060*/  ISETP.NE.AND P1, PT, R10, RZ, PT ;  /* 0x000000ff0a00720c */ /* 0x000fe40003f25270 */
[----:B---3--:R-:W-:-:S13]  /*1070*/  ISETP.GE.U32.AND P0, PT, R0, R7, PT ;  /* 0x000000070000720c */ /* 0x008fda0003f06070 */
[----:B------:R3:W-:Y:S01]  /*1080*/  @!P0 STS [R4], R7 ;  /* 0x0000000704008388 */ /* 0x0007e20000000800 */
[----:B------:R-:W-:Y:S01]  /*1090*/  @!P0 IMAD.MOV.U32 R0, RZ, RZ, R7 ;  /* 0x000000ffff008224 */ /* 0x000fe200078e0007 */
[----:B------:R-:W-:Y:S06]  /*10a0*/  @P1 BRA `(.L_x_11) ;  /* 0xfffffffc00dc1947 */ /* 0x000fec000383ffff */
.L_x_1:
[----:B------:R-:W-:Y:S05]  /*10b0*/  BSYNC.RECONVERGENT B2 ;  /* 0x0000000000027941 */ /* 0x000fea0003800200 */
.L_x_0:
[----:B------:R-:W-:Y:S05]  /*10c0*/  WARPSYNC.ALL ;  /* 0x0000000000007948 */ /* 0x000fea0003800000 */
[----:B------:R-:W-:Y:S01]  /*10d0*/  BAR.SYNC.DEFER_BLOCKING 0x0 ;  /* 0x0000000000007b1d */ /* 0x000fe20000010000 */
[----:B------:R-:W-:-:S13]  /*10e0*/  ISETP.GE.U32.AND P0, PT, R3, 0x2, PT ;  /* 0x000000020300780c */ /* 0x000fda0003f06070 */
[----:B------:R-:W-:Y:S05]  /*10f0*/  @!P0 EXIT ;  /* 0x000000000000894d */ /* 0x000fea0003800000 */
[----:B------:R-:W-:-:S05]  /*1100*/  UMOV UR4, 0x1 ;  /* 0x0000000100047882 */ /* 0x000fca0000000000 */
.L_x_14:
[----:B----4-:R-:W-:Y:S01]  /*1110*/  IMAD.U32 R5, RZ, RZ, UR4 ;  /* 0x00000004ff057e24 */ /* 0x010fe2000f8e00ff */
[----:B------:R-:W-:Y:S01]  /*1120*/  USHF.L.U32 UR4, UR4, 0x1, URZ ;  /* 0x0000000104047899 */ /* 0x000fe200080006ff */
[----:B------:R-:W-:Y:S03]  /*1130*/  BSSY.RECONVERGENT B0, `(.L_x_12) ;  /* 0x0000009000007945 */ /* 0x000fe60003800200 */
[----:B------:R-:W-:-:S06]  /*1140*/  UIADD3 UR5, UPT, UPT, UR4, -0x1, URZ ;  /* 0xffffffff04057890 */ /* 0x000fcc000fffe0ff */
[----:B------:R-:W-:-:S13]  /*1150*/  LOP3.LUT P0, RZ, R2, UR5, RZ, 0xc0, !PT ;  /* 0x0000000502ff7c12 */ /* 0x000fda000f80c0ff */
[----:B------:R-:W-:Y:S05]  /*1160*/  @P0 BRA `(.L_x_13) ;  /* 0x0000000000140947 */ /* 0x000fea0003800000 */
[----:B------:R-:W-:Y:S01]  /*1170*/  LEA R5, R5, R4, 0x2 ;  /* 0x0000000405057211 */ /* 0x000fe200078e10ff */
[----:B------:R-:W-:Y:S05]  /*1180*/  LDS R0, [R4] ;  /* 0x0000000004007984 */ /* 0x000fea0000000800 */
[----:B------:R-:W4:Y:S02]  /*1190*/  LDS R5, [R5] ;  /* 0x0000000005057984 */ /* 0x000f240000000800 */
[----:B----4-:R-:W-:-:S13]  /*11a0*/  ISETP.GE.AND P0, PT, R0, R5, PT ;  /* 0x000000050000720c */ /* 0x010fda0003f06270 */
[----:B------:R4:W-:Y:S02]  /*11b0*/  @!P0 STS [R4], R5 ;  /* 0x0000000504008388 */ /* 0x0009e40000000800 */
.L_x_13:
[----:B------:R-:W-:Y:S05]  /*11c0*/  BSYNC.RECONVERGENT B0 ;  /* 0x0000000000007941 */ /* 0x000fea0003800200 */
.L_x_12:
[----:B------:R-:W-:Y:S01]  /*11d0*/  BAR.SYNC.DEFER_BLOCKING 0x0 ;  /* 0x0000000000007b1d */ /* 0x000fe20000010000 */
[----:B------:R-:W-:-:S13]  /*11e0*/  ISETP.LE.U32.AND P0, PT, R3, UR4, PT ;  /* 0x0000000403007c0c */ /* 0x000fda000bf03070 */
[----:B------:R-:W-:Y:S05]  /*11f0*/  @!P0 BRA `(.L_x_14) ;  /* 0xfffffffc00c48947 */ /* 0x000fea000383ffff */
[----:B------:R-:W-:Y:S05]  /*1200*/  EXIT ;  /* 0x000000000000794d */ /* 0x000fea0003800000 */
.L_x_15:
[----:B------:R-:W-:-:S00]  /*1210*/  BRA `(.L_x_15) ;  /* 0xfffffffc00fc7947 */ /* 0x000fc0000383ffff */
[----:B------:R-:W-:-:S00]  /*1220*/  NOP ;  /* 0x0000000000007918 */ /* 0x000fc00000000000 */
        /* <DEDUP_REMOVED lines=13> */
.L_x_16:


//--------------------- .nv.shared._Z8getmaxcuPjji --------------------------
	.section	.nv.shared._Z8getmaxcuPjji,"aw",@nobits
	.sectionflags	@""
	.align	16
	.zero		1024


//--------------------- .nv.shared.reserved.0     --------------------------
	.section	.nv.shared.reserved.0,"aw",@nobits
	.weak		__nv_reservedSMEM_offset_0_alias
	.size		__nv_reservedSMEM_offset_0_alias, 0, 64
	.other		__nv_reservedSMEM_offset_0_alias,@"STO_CUDA_RESERVED_SHARED STV_DEFAULT"
__nv_reservedSMEM_offset_0_alias:
	.zero		0
	.zero		64


//--------------------- .nv.constant0._Z8getmaxcuPjji --------------------------
	.section	.nv.constant0._Z8getmaxcuPjji,"a",@progbits
	.sectionflags	@""
	.align	4
.nv.constant0._Z8getmaxcuPjji:
	.zero		912


//--------------------- SYMBOLS --------------------------

	.type		.nv.reservedSmem.offset0,@object
	.size		.nv.reservedSmem.offset0,0x4
	.type		.nv.reservedSmem.cap,@object
	.size		.nv.reservedSmem.cap,0x4
